//
// Generated by NVIDIA NVVM Compiler
//
// Compiler Build ID: CL-36424714
// Cuda compilation tools, release 13.0, V13.0.88
// Based on NVVM 20.0.0
//

.version 9.0
.target sm_100
.address_size 64

	// .globl	_Z15hello_world_gpuv
.extern .func  (.param .b32 func_retval0) vprintf
(
	.param .b64 vprintf_param_0,
	.param .b64 vprintf_param_1
)
;
.global .align 1 .b8 $str[50] = {72, 101, 108, 108, 111, 32, 87, 111, 114, 108, 100, 32, 102, 114, 111, 109, 32, 116, 104, 101, 32, 71, 80, 85, 32, 97, 116, 32, 98, 108, 111, 99, 107, 32, 37, 117, 44, 32, 116, 104, 114, 101, 97, 100, 32, 37, 117, 32, 10};

.visible .entry _Z15hello_world_gpuv()
{
	.local .align 8 .b8 	__local_depot0[8];
	.reg .b64 	%SP;
	.reg .b64 	%SPL;
	.reg .b32 	%r<5>;
	.reg .b64 	%rd<5>;

	mov.u64 	%SPL, __local_depot0;
	cvta.local.u64 	%SP, %SPL;
	add.u64 	%rd1, %SP, 0;
	add.u64 	%rd2, %SPL, 0;
	mov.u32 	%r1, %ctaid.x;
	mov.u32 	%r2, %tid.x;
	st.local.v2.u32 	[%rd2], {%r1, %r2};
	mov.u64 	%rd3, $str;
	cvta.global.u64 	%rd4, %rd3;
	{ // callseq 0, 0
	.param .b64 param0;
	st.param.b64 	[param0], %rd4;
	.param .b64 param1;
	st.param.b64 	[param1], %rd1;
	.param .b32 retval0;
	call.uni (retval0), 
	vprintf, 
	(
	param0, 
	param1
	);
	ld.param.b32 	%r3, [retval0];
	} // callseq 0
	ret;

}


// ===== COMPILED SASS (sm_100) =====

	.target	sm_100

	.elftype	@"ET_EXEC"


//--------------------- .note.nv.tkinfo           --------------------------
	.section	.note.nv.tkinfo,"",@"SHT_NOTE"
	.sectionflags	@"SHF_NOTE_NV_TKINFO"
	.tkinfo
        /*0018*/ 	.word	0x00000002
        /*0030*/ 	.string	""
        /*0030*/ 	.string	"ptxas"
        /*0030*/ 	.string	"Cuda compilation tools, release 13.0, V13.0.88"
        /*0030*/ 	.string	"Build cuda_13.0.r13.0/compiler.36424714_0"
        /*0030*/ 	.string	"-arch sm_100 -m 64 "



//--------------------- .note.nv.cuinfo           --------------------------
	.section	.note.nv.cuinfo,"",@"SHT_NOTE"
	.sectionflags	@"SHF_NOTE_NV_CUINFO"
        /*0018*/ 	.short	0x0002
        /*001a*/ 	.short	0x0064
        /*001c*/ 	.short	0x0082
	.zero		2


//--------------------- .nv.info                  --------------------------
	.section	.nv.info,"",@"SHT_CUDA_INFO"
	.align	4


	//----- nvinfo : EIATTR_REGCOUNT
	.align		4
        /*0000*/ 	.byte	0x04, 0x2f
        /*0002*/ 	.short	(.L_2 - .L_1)
	.align		4
.L_1:
        /*0004*/ 	.word	index@(_Z15hello_world_gpuv)
        /*0008*/ 	.word	0x00000018


	//----- nvinfo : EIATTR_FRAME_SIZE
	.align		4
.L_2:
        /*000c*/ 	.byte	0x04, 0x11
        /*000e*/ 	.short	(.L_4 - .L_3)
	.align		4
.L_3:
        /*0010*/ 	.word	index@(_Z15hello_world_gpuv)
        /*0014*/ 	.word	0x00000008


	//----- nvinfo : EIATTR_MIN_STACK_SIZE
	.align		4
.L_4:
        /*0018*/ 	.byte	0x04, 0x12
        /*001a*/ 	.short	(.L_6 - .L_5)
	.align		4
.L_5:
        /*001c*/ 	.word	index@(_Z15hello_world_gpuv)
        /*0020*/ 	.word	0x00000008
.L_6:


//--------------------- .nv.compat                --------------------------
	.section	.nv.compat,"",@"SHT_CUDA_COMPAT_INFO"
	.align	4
        /*0000*/ 	.byte	0x02, 0x09, 0x00, 0x00, 0x02, 0x02, 0x01, 0x00, 0x02, 0x05, 0x05, 0x00, 0x03, 0x07, 0x01, 0x01
        /*0010*/ 	.byte	0x02, 0x03, 0x00, 0x00, 0x02, 0x06, 0x01, 0x00, 0x04, 0x0b, 0x08, 0x00, 0x09, 0x00, 0x00, 0x00
        /*0020*/ 	.byte	0x00, 0x00, 0x00, 0x00


//--------------------- .nv.info._Z15hello_world_gpuv --------------------------
	.section	.nv.info._Z15hello_world_gpuv,"",@"SHT_CUDA_INFO"
	.sectionflags	@""
	.align	4


	//----- nvinfo : EIATTR_CUDA_API_VERSION
	.align		4
        /*0000*/ 	.byte	0x04, 0x37
        /*0002*/ 	.short	(.L_8 - .L_7)
.L_7:
        /*0004*/ 	.word	0x00000082


	//----- nvinfo : EIATTR_SPARSE_MMA_MASK
	.align		4
.L_8:
        /*0008*/ 	.byte	0x03, 0x50
        /*000a*/ 	.short	0x0000


	//----- nvinfo : EIATTR_MAXREG_COUNT
	.align		4
        /*000c*/ 	.byte	0x03, 0x1b
        /*000e*/ 	.short	0x00ff


	//----- nvinfo : EIATTR_EXTERNS
	.align		4
        /*0010*/ 	.byte	0x04, 0x0f
        /*0012*/ 	.short	(.L_10 - .L_9)


	//   ....[0]....
	.align		4
.L_9:
        /*0014*/ 	.word	index@(vprintf)


	//----- nvinfo : EIATTR_MERCURY_ISA_VERSION
	.align		4
.L_10:
        /*0018*/ 	.byte	0x03, 0x5f
        /*001a*/ 	.short	0x0101


	//----- nvinfo : EIATTR_VRC_CTA_INIT_COUNT
	.align		4
        /*001c*/ 	.byte	0x02, 0x4a
	.zero		1
	.zero		1


	//----- nvinfo : EIATTR_SYSCALL_OFFSETS
	.align		4
        /*0020*/ 	.byte	0x04, 0x46
        /*0022*/ 	.short	(.L_12 - .L_11)


	//   ....[0]....
.L_11:
        /*0024*/ 	.word	0x000000f0


	//----- nvinfo : EIATTR_EXIT_INSTR_OFFSETS
	.align		4
.L_12:
        /*0028*/ 	.byte	0x04, 0x1c
        /*002a*/ 	.short	(.L_14 - .L_13)


	//   ....[0]....
.L_13:
        /*002c*/ 	.word	0x00000100


	//----- nvinfo : EIATTR_SW_WAR
	.align		4
.L_14:
        /*0030*/ 	.byte	0x04, 0x36
        /*0032*/ 	.short	(.L_16 - .L_15)
.L_15:
        /*0034*/ 	.word	0x00000008
.L_16:


//--------------------- .nv.callgraph             --------------------------
	.section	.nv.callgraph,"",@"SHT_CUDA_CALLGRAPH"
	.align	4
	.sectionentsize	8
	.align		4
        /*0000*/ 	.word	0x00000000
	.align		4
        /*0004*/ 	.word	0xffffffff
	.align		4
        /*0008*/ 	.word	index@(_Z15hello_world_gpuv)
	.align		4
        /*000c*/ 	.word	index@(vprintf)
	.align		4
        /*0010*/ 	.word	0x00000000
	.align		4
        /*0014*/ 	.word	0xfffffffe
	.align		4
        /*0018*/ 	.word	0x00000000
	.align		4
        /*001c*/ 	.word	0xfffffffd
	.align		4
        /*0020*/ 	.word	0x00000000
	.align		4
        /*0024*/ 	.word	0xfffffffc


//--------------------- .nv.constant4             --------------------------
	.section	.nv.constant4,"a",@progbits
	.align	8
	.align		8
.nv.constant4:
        /*0000*/ 	.dword	vprintf
	.align		8
        /*0008*/ 	.dword	$str


//--------------------- .text._Z15hello_world_gpuv --------------------------
	.section	.text._Z15hello_world_gpuv,"ax",@progbits
	.align	128
        .global         _Z15hello_world_gpuv
        .type           _Z15hello_world_gpuv,@function
        .size           _Z15hello_world_gpuv,(.L_x_2 - _Z15hello_world_gpuv)
        .other          _Z15hello_world_gpuv,@"STO_CUDA_ENTRY STV_DEFAULT"
_Z15hello_world_gpuv:
.text._Z15hello_world_gpuv:
[----:B------:R-:W0:Y:S01]  /*0000*/  LDC R1, c[0x0][0x37c] ;  /* 0x0000df00ff017b82 */ /* 0x000e220000000800 */
[----:B------:R-:W1:Y:S01]  /*0010*/  S2R R8, SR_CTAID.X ;  /* 0x0000000000087919 */ /* 0x000e620000002500 */
[----:B0-----:R-:W-:Y:S01]  /*0020*/  VIADD R1, R1, 0xfffffff8 ;  /* 0xfffffff801017836 */ /* 0x001fe20000000000 */
[----:B------:R-:W-:Y:S01]  /*0030*/  MOV R0, 0x0 ;  /* 0x0000000000007802 */ /* 0x000fe20000000f00 */
[----:B------:R-:W0:Y:S01]  /*0040*/  LDCU UR4, c[0x0][0x2f8] ;  /* 0x00005f00ff0477ac */ /* 0x000e220008000800 */
[----:B------:R-:W1:Y:S03]  /*0050*/  S2R R9, SR_TID.X ;  /* 0x0000000000097919 */ /* 0x000e660000002100 */
[----:B------:R2:W3:Y:S01]  /*0060*/  LDC.64 R2, c[0x4][R0] ;  /* 0x0100000000027b82 */ /* 0x0004e20000000a00 */
[----:B------:R-:W4:Y:S01]  /*0070*/  LDCU.64 UR6, c[0x4][0x8] ;  /* 0x01000100ff0677ac */ /* 0x000f220008000a00 */
[----:B------:R-:W5:Y:S01]  /*0080*/  LDCU UR5, c[0x0][0x2fc] ;  /* 0x00005f80ff0577ac */ /* 0x000f620008000800 */
[----:B0-----:R-:W-:Y:S01]  /*0090*/  IADD3 R6, P0, PT, R1, UR4, RZ ;  /* 0x0000000401067c10 */ /* 0x001fe2000ff1e0ff */
[----:B----4-:R-:W-:Y:S01]  /*00a0*/  IMAD.U32 R4, RZ, RZ, UR6 ;  /* 0x00000006ff047e24 */ /* 0x010fe2000f8e00ff */
[----:B------:R-:W-:-:S03]  /*00b0*/  MOV R5, UR7 ;  /* 0x0000000700057c02 */ /* 0x000fc60008000f00 */
[----:B-----5:R-:W-:Y:S01]  /*00c0*/  IMAD.X R7, RZ, RZ, UR5, P0 ;  /* 0x00000005ff077e24 */ /* 0x020fe200080e06ff */
[----:B-1----:R2:W-:Y:S07]  /*00d0*/  STL.64 [R1], R8 ;  /* 0x0000000801007387 */ /* 0x0025ee0000100a00 */
[----:B------:R-:W-:-:S07]  /*00e0*/  LEPC R20, `(.L_x_0) ;  /* 0x000000001014794e */ /* 0x000fce0000000000 */
[----:B--23--:R-:W-:Y:S05]  /*00f0*/  CALL.ABS.NOINC R2 ;  /* 0x0000000002007343 */ /* 0x00cfea0003c00000 */
.L_x_0:
[----:B------:R-:W-:Y:S05]  /*0100*/  EXIT ;  /* 0x000000000000794d */ /* 0x000fea0003800000 */
.L_x_1:
[----:B------:R-:W-:-:S00]  /*0110*/  BRA `(.L_x_1) ;  /* 0xfffffffc00fc7947 */ /* 0x000fc0000383ffff */
[----:B------:R-:W-:-:S00]  /*0120*/  NOP ;  /* 0x0000000000007918 */ /* 0x000fc00000000000 */
        /* <DEDUP_REMOVED lines=13> */
.L_x_2:


//--------------------- .nv.global.init           --------------------------
	.section	.nv.global.init,"aw",@progbits
.nv.global.init:
	.type		$str,@object
	.size		$str,(.L_0 - $str)
$str:
        /*0000*/ 	.byte	0x48, 0x65, 0x6c, 0x6c, 0x6f, 0x20, 0x57, 0x6f, 0x72, 0x6c, 0x64, 0x20, 0x66, 0x72, 0x6f, 0x6d
        /*0010*/ 	.byte	0x20, 0x74, 0x68, 0x65, 0x20, 0x47, 0x50, 0x55, 0x20, 0x61, 0x74, 0x20, 0x62, 0x6c, 0x6f, 0x63
        /*0020*/ 	.byte	0x6b, 0x20, 0x25, 0x75, 0x2c, 0x20, 0x74, 0x68, 0x72, 0x65, 0x61, 0x64, 0x20, 0x25, 0x75, 0x20
        /*0030*/ 	.byte	0x0a, 0x00
.L_0:


//--------------------- .nv.shared.reserved.0     --------------------------
	.section	.nv.shared.reserved.0,"aw",@nobits
	.weak		__nv_reservedSMEM_offset_0_alias
	.size		__nv_reservedSMEM_offset_0_alias, 0, 64
	.other		__nv_reservedSMEM_offset_0_alias,@"STO_CUDA_RESERVED_SHARED STV_DEFAULT"
__nv_reservedSMEM_offset_0_alias:
	.zero		0
	.zero		64


//--------------------- .nv.constant0._Z15hello_world_gpuv --------------------------
	.section	.nv.constant0._Z15hello_world_gpuv,"a",@progbits
	.sectionflags	@""
	.align	4
.nv.constant0._Z15hello_world_gpuv:
	.zero		896


//--------------------- SYMBOLS --------------------------

	.type		.nv.reservedSmem.offset0,@object
	.size		.nv.reservedSmem.offset0,0x4
	.type		vprintf,@function
